//
// Generated by NVIDIA NVVM Compiler
//
// Compiler Build ID: CL-36424714
// Cuda compilation tools, release 13.0, V13.0.88
// Based on NVVM 20.0.0
//

.version 9.0
.target sm_100
.address_size 64

	// .globl	_Z6kernelv
.extern .func  (.param .b32 func_retval0) vprintf
(
	.param .b64 vprintf_param_0,
	.param .b64 vprintf_param_1
)
;
.global .align 1 .b8 $str[32] = {72, 101, 108, 108, 111, 32, 119, 111, 114, 108, 100, 33, 32, 77, 121, 32, 116, 104, 114, 101, 97, 100, 73, 100, 32, 105, 115, 32, 37, 100, 10};

.visible .entry _Z6kernelv()
{
	.local .align 8 .b8 	__local_depot0[8];
	.reg .b64 	%SP;
	.reg .b64 	%SPL;
	.reg .b32 	%r<4>;
	.reg .b64 	%rd<5>;

	mov.u64 	%SPL, __local_depot0;
	cvta.local.u64 	%SP, %SPL;
	add.u64 	%rd1, %SP, 0;
	add.u64 	%rd2, %SPL, 0;
	mov.u32 	%r1, %tid.x;
	st.local.u32 	[%rd2], %r1;
	mov.u64 	%rd3, $str;
	cvta.global.u64 	%rd4, %rd3;
	{ // callseq 0, 0
	.param .b64 param0;
	st.param.b64 	[param0], %rd4;
	.param .b64 param1;
	st.param.b64 	[param1], %rd1;
	.param .b32 retval0;
	call.uni (retval0), 
	vprintf, 
	(
	param0, 
	param1
	);
	ld.param.b32 	%r2, [retval0];
	} // callseq 0
	ret;

}


// ===== COMPILED SASS (sm_100) =====

	.target	sm_100

	.elftype	@"ET_EXEC"


//--------------------- .note.nv.tkinfo           --------------------------
	.section	.note.nv.tkinfo,"",@"SHT_NOTE"
	.sectionflags	@"SHF_NOTE_NV_TKINFO"
	.tkinfo
        /*0018*/ 	.word	0x00000002
        /*0030*/ 	.string	""
        /*0030*/ 	.string	"ptxas"
        /*0030*/ 	.string	"Cuda compilation tools, release 13.0, V13.0.88"
        /*0030*/ 	.string	"Build cuda_13.0.r13.0/compiler.36424714_0"
        /*0030*/ 	.string	"-arch sm_100 -m 64 "



//--------------------- .note.nv.cuinfo           --------------------------
	.section	.note.nv.cuinfo,"",@"SHT_NOTE"
	.sectionflags	@"SHF_NOTE_NV_CUINFO"
        /*0018*/ 	.short	0x0002
        /*001a*/ 	.short	0x0064
        /*001c*/ 	.short	0x0082
	.zero		2


//--------------------- .nv.info                  --------------------------
	.section	.nv.info,"",@"SHT_CUDA_INFO"
	.align	4


	//----- nvinfo : EIATTR_REGCOUNT
	.align		4
        /*0000*/ 	.byte	0x04, 0x2f
        /*0002*/ 	.short	(.L_2 - .L_1)
	.align		4
.L_1:
        /*0004*/ 	.word	index@(_Z6kernelv)
        /*0008*/ 	.word	0x00000018


	//----- nvinfo : EIATTR_FRAME_SIZE
	.align		4
.L_2:
        /*000c*/ 	.byte	0x04, 0x11
        /*000e*/ 	.short	(.L_4 - .L_3)
	.align		4
.L_3:
        /*0010*/ 	.word	index@(_Z6kernelv)
        /*0014*/ 	.word	0x00000008


	//----- nvinfo : EIATTR_MIN_STACK_SIZE
	.align		4
.L_4:
        /*0018*/ 	.byte	0x04, 0x12
        /*001a*/ 	.short	(.L_6 - .L_5)
	.align		4
.L_5:
        /*001c*/ 	.word	index@(_Z6kernelv)
        /*0020*/ 	.word	0x00000008
.L_6:


//--------------------- .nv.compat                --------------------------
	.section	.nv.compat,"",@"SHT_CUDA_COMPAT_INFO"
	.align	4
        /*0000*/ 	.byte	0x02, 0x09, 0x00, 0x00, 0x02, 0x02, 0x01, 0x00, 0x02, 0x05, 0x05, 0x00, 0x03, 0x07, 0x01, 0x01
        /*0010*/ 	.byte	0x02, 0x03, 0x00, 0x00, 0x02, 0x06, 0x01, 0x00, 0x04, 0x0b, 0x08, 0x00, 0x09, 0x00, 0x00, 0x00
        /*0020*/ 	.byte	0x00, 0x00, 0x00, 0x00


//--------------------- .nv.info._Z6kernelv       --------------------------
	.section	.nv.info._Z6kernelv,"",@"SHT_CUDA_INFO"
	.sectionflags	@""
	.align	4


	//----- nvinfo : EIATTR_CUDA_API_VERSION
	.align		4
        /*0000*/ 	.byte	0x04, 0x37
        /*0002*/ 	.short	(.L_8 - .L_7)
.L_7:
        /*0004*/ 	.word	0x00000082


	//----- nvinfo : EIATTR_SPARSE_MMA_MASK
	.align		4
.L_8:
        /*0008*/ 	.byte	0x03, 0x50
        /*000a*/ 	.short	0x0000


	//----- nvinfo : EIATTR_MAXREG_COUNT
	.align		4
        /*000c*/ 	.byte	0x03, 0x1b
        /*000e*/ 	.short	0x00ff


	//----- nvinfo : EIATTR_EXTERNS
	.align		4
        /*0010*/ 	.byte	0x04, 0x0f
        /*0012*/ 	.short	(.L_10 - .L_9)


	//   ....[0]....
	.align		4
.L_9:
        /*0014*/ 	.word	index@(vprintf)


	//----- nvinfo : EIATTR_MERCURY_ISA_VERSION
	.align		4
.L_10:
        /*0018*/ 	.byte	0x03, 0x5f
        /*001a*/ 	.short	0x0101


	//----- nvinfo : EIATTR_VRC_CTA_INIT_COUNT
	.align		4
        /*001c*/ 	.byte	0x02, 0x4a
	.zero		1
	.zero		1


	//----- nvinfo : EIATTR_SYSCALL_OFFSETS
	.align		4
        /*0020*/ 	.byte	0x04, 0x46
        /*0022*/ 	.short	(.L_12 - .L_11)


	//   ....[0]....
.L_11:
        /*0024*/ 	.word	0x000000e0


	//----- nvinfo : EIATTR_EXIT_INSTR_OFFSETS
	.align		4
.L_12:
        /*0028*/ 	.byte	0x04, 0x1c
        /*002a*/ 	.short	(.L_14 - .L_13)


	//   ....[0]....
.L_13:
        /*002c*/ 	.word	0x000000f0


	//----- nvinfo : EIATTR_SW_WAR
	.align		4
.L_14:
        /*0030*/ 	.byte	0x04, 0x36
        /*0032*/ 	.short	(.L_16 - .L_15)
.L_15:
        /*0034*/ 	.word	0x00000008
.L_16:


//--------------------- .nv.callgraph             --------------------------
	.section	.nv.callgraph,"",@"SHT_CUDA_CALLGRAPH"
	.align	4
	.sectionentsize	8
	.align		4
        /*0000*/ 	.word	0x00000000
	.align		4
        /*0004*/ 	.word	0xffffffff
	.align		4
        /*0008*/ 	.word	index@(_Z6kernelv)
	.align		4
        /*000c*/ 	.word	index@(vprintf)
	.align		4
        /*0010*/ 	.word	0x00000000
	.align		4
        /*0014*/ 	.word	0xfffffffe
	.align		4
        /*0018*/ 	.word	0x00000000
	.align		4
        /*001c*/ 	.word	0xfffffffd
	.align		4
        /*0020*/ 	.word	0x00000000
	.align		4
        /*0024*/ 	.word	0xfffffffc


//--------------------- .nv.constant4             --------------------------
	.section	.nv.constant4,"a",@progbits
	.align	8
	.align		8
.nv.constant4:
        /*0000*/ 	.dword	vprintf
	.align		8
        /*0008*/ 	.dword	$str


//--------------------- .text._Z6kernelv          --------------------------
	.section	.text._Z6kernelv,"ax",@progbits
	.align	128
        .global         _Z6kernelv
        .type           _Z6kernelv,@function
        .size           _Z6kernelv,(.L_x_2 - _Z6kernelv)
        .other          _Z6kernelv,@"STO_CUDA_ENTRY STV_DEFAULT"
_Z6kernelv:
.text._Z6kernelv:
[----:B------:R-:W0:Y:S01]  /*0000*/  LDC R1, c[0x0][0x37c] ;  /* 0x0000df00ff017b82 */ /* 0x000e220000000800 */
[----:B------:R-:W1:Y:S01]  /*0010*/  S2R R8, SR_TID.X ;  /* 0x0000000000087919 */ /* 0x000e620000002100 */
[----:B0-----:R-:W-:Y:S01]  /*0020*/  VIADD R1, R1, 0xfffffff8 ;  /* 0xfffffff801017836 */ /* 0x001fe20000000000 */
[----:B------:R-:W-:Y:S01]  /*0030*/  MOV R0, 0x0 ;  /* 0x0000000000007802 */ /* 0x000fe20000000f00 */
[----:B------:R-:W0:Y:S04]  /*0040*/  LDCU UR4, c[0x0][0x2f8] ;  /* 0x00005f00ff0477ac */ /* 0x000e280008000800 */
[----:B------:R2:W3:Y:S01]  /*0050*/  LDC.64 R2, c[0x4][R0] ;  /* 0x0100000000027b82 */ /* 0x0004e20000000a00 */
[----:B------:R-:W4:Y:S01]  /*0060*/  LDCU.64 UR6, c[0x4][0x8] ;  /* 0x01000100ff0677ac */ /* 0x000f220008000a00 */
[----:B------:R-:W5:Y:S01]  /*0070*/  LDCU UR5, c[0x0][0x2fc] ;  /* 0x00005f80ff0577ac */ /* 0x000f620008000800 */
[----:B0-----:R-:W-:Y:S01]  /*0080*/  IADD3 R6, P0, PT, R1, UR4, RZ ;  /* 0x0000000401067c10 */ /* 0x001fe2000ff1e0ff */
[----:B----4-:R-:W-:Y:S01]  /*0090*/  IMAD.U32 R4, RZ, RZ, UR6 ;  /* 0x00000006ff047e24 */ /* 0x010fe2000f8e00ff */
[----:B------:R-:W-:-:S03]  /*00a0*/  MOV R5, UR7 ;  /* 0x0000000700057c02 */ /* 0x000fc60008000f00 */
[----:B-----5:R-:W-:Y:S01]  /*00b0*/  IMAD.X R7, RZ, RZ, UR5, P0 ;  /* 0x00000005ff077e24 */ /* 0x020fe200080e06ff */
[----:B-1----:R2:W-:Y:S07]  /*00c0*/  STL [R1], R8 ;  /* 0x0000000801007387 */ /* 0x0025ee0000100800 */
[----:B------:R-:W-:-:S07]  /*00d0*/  LEPC R20, `(.L_x_0) ;  /* 0x000000001014794e */ /* 0x000fce0000000000 */
[----:B--23--:R-:W-:Y:S05]  /*00e0*/  CALL.ABS.NOINC R2 ;  /* 0x0000000002007343 */ /* 0x00cfea0003c00000 */
.L_x_0:
[----:B------:R-:W-:Y:S05]  /*00f0*/  EXIT ;  /* 0x000000000000794d */ /* 0x000fea0003800000 */
.L_x_1:
[----:B------:R-:W-:-:S00]  /*0100*/  BRA `(.L_x_1) ;  /* 0xfffffffc00fc7947 */ /* 0x000fc0000383ffff */
[----:B------:R-:W-:-:S00]  /*0110*/  NOP ;  /* 0x0000000000007918 */ /* 0x000fc00000000000 */
        /* <DEDUP_REMOVED lines=14> */
.L_x_2:


//--------------------- .nv.global.init           --------------------------
	.section	.nv.global.init,"aw",@progbits
.nv.global.init:
	.type		$str,@object
	.size		$str,(.L_0 - $str)
$str:
        /*0000*/ 	.byte	0x48, 0x65, 0x6c, 0x6c, 0x6f, 0x20, 0x77, 0x6f, 0x72, 0x6c, 0x64, 0x21, 0x20, 0x4d, 0x79, 0x20
        /*0010*/ 	.byte	0x74, 0x68, 0x72, 0x65, 0x61, 0x64, 0x49, 0x64, 0x20, 0x69, 0x73, 0x20, 0x25, 0x64, 0x0a, 0x00
.L_0:


//--------------------- .nv.shared.reserved.0     --------------------------
	.section	.nv.shared.reserved.0,"aw",@nobits
	.weak		__nv_reservedSMEM_offset_0_alias
	.size		__nv_reservedSMEM_offset_0_alias, 0, 64
	.other		__nv_reservedSMEM_offset_0_alias,@"STO_CUDA_RESERVED_SHARED STV_DEFAULT"
__nv_reservedSMEM_offset_0_alias:
	.zero		0
	.zero		64


//--------------------- .nv.constant0._Z6kernelv  --------------------------
	.section	.nv.constant0._Z6kernelv,"a",@progbits
	.sectionflags	@""
	.align	4
.nv.constant0._Z6kernelv:
	.zero		896


//--------------------- SYMBOLS --------------------------

	.type		.nv.reservedSmem.offset0,@object
	.size		.nv.reservedSmem.offset0,0x4
	.type		vprintf,@function
